//
// Generated by NVIDIA NVVM Compiler
//
// Compiler Build ID: CL-36424714
// Cuda compilation tools, release 13.0, V13.0.88
// Based on NVVM 20.0.0
//

.version 9.0
.target sm_100
.address_size 64

	// .globl	_Z9matrixMulPfS_S_iii

.visible .entry _Z9matrixMulPfS_S_iii(
	.param .u64 .ptr .align 1 _Z9matrixMulPfS_S_iii_param_0,
	.param .u64 .ptr .align 1 _Z9matrixMulPfS_S_iii_param_1,
	.param .u64 .ptr .align 1 _Z9matrixMulPfS_S_iii_param_2,
	.param .u32 _Z9matrixMulPfS_S_iii_param_3,
	.param .u32 _Z9matrixMulPfS_S_iii_param_4,
	.param .u32 _Z9matrixMulPfS_S_iii_param_5
)
{
	.reg .pred 	%p<13>;
	.reg .b32 	%r<41>;
	.reg .b32 	%f<68>;
	.reg .b64 	%rd<53>;

	ld.param.u64 	%rd7, [_Z9matrixMulPfS_S_iii_param_0];
	ld.param.u64 	%rd8, [_Z9matrixMulPfS_S_iii_param_1];
	ld.param.u64 	%rd6, [_Z9matrixMulPfS_S_iii_param_2];
	ld.param.u32 	%r20, [_Z9matrixMulPfS_S_iii_param_3];
	ld.param.u32 	%r18, [_Z9matrixMulPfS_S_iii_param_4];
	ld.param.u32 	%r19, [_Z9matrixMulPfS_S_iii_param_5];
	cvta.to.global.u64 	%rd1, %rd8;
	cvta.to.global.u64 	%rd2, %rd7;
	mov.u32 	%r21, %ctaid.y;
	mov.u32 	%r22, %ntid.y;
	mov.u32 	%r23, %tid.y;
	mad.lo.s32 	%r1, %r21, %r22, %r23;
	mov.u32 	%r24, %ctaid.x;
	mov.u32 	%r25, %ntid.x;
	mov.u32 	%r26, %tid.x;
	mad.lo.s32 	%r2, %r24, %r25, %r26;
	setp.ge.s32 	%p1, %r1, %r20;
	setp.ge.s32 	%p2, %r2, %r18;
	or.pred  	%p3, %p1, %p2;
	@%p3 bra 	$L__BB0_14;
	setp.lt.s32 	%p4, %r19, 1;
	mov.f32 	%f67, 0f00000000;
	@%p4 bra 	$L__BB0_13;
	mul.lo.s32 	%r3, %r19, %r1;
	and.b32  	%r4, %r19, 7;
	setp.lt.u32 	%p5, %r19, 8;
	mov.f32 	%f67, 0f00000000;
	mov.b32 	%r39, 0;
	@%p5 bra 	$L__BB0_5;
	and.b32  	%r39, %r19, 2147483640;
	neg.s32 	%r37, %r39;
	shl.b32 	%r7, %r18, 3;
	mul.wide.u32 	%rd9, %r3, 4;
	add.s64 	%rd10, %rd9, %rd2;
	add.s64 	%rd52, %rd10, 16;
	mov.f32 	%f67, 0f00000000;
	mul.wide.s32 	%rd13, %r18, 4;
	mov.u32 	%r36, %r2;
$L__BB0_4:
	.pragma "nounroll";
	ld.global.f32 	%f17, [%rd52+-16];
	mul.wide.s32 	%rd11, %r36, 4;
	add.s64 	%rd12, %rd1, %rd11;
	ld.global.f32 	%f18, [%rd12];
	fma.rn.f32 	%f19, %f17, %f18, %f67;
	ld.global.f32 	%f20, [%rd52+-12];
	add.s64 	%rd14, %rd12, %rd13;
	ld.global.f32 	%f21, [%rd14];
	fma.rn.f32 	%f22, %f20, %f21, %f19;
	ld.global.f32 	%f23, [%rd52+-8];
	add.s64 	%rd15, %rd14, %rd13;
	ld.global.f32 	%f24, [%rd15];
	fma.rn.f32 	%f25, %f23, %f24, %f22;
	ld.global.f32 	%f26, [%rd52+-4];
	add.s64 	%rd16, %rd15, %rd13;
	ld.global.f32 	%f27, [%rd16];
	fma.rn.f32 	%f28, %f26, %f27, %f25;
	ld.global.f32 	%f29, [%rd52];
	add.s64 	%rd17, %rd16, %rd13;
	ld.global.f32 	%f30, [%rd17];
	fma.rn.f32 	%f31, %f29, %f30, %f28;
	ld.global.f32 	%f32, [%rd52+4];
	add.s64 	%rd18, %rd17, %rd13;
	ld.global.f32 	%f33, [%rd18];
	fma.rn.f32 	%f34, %f32, %f33, %f31;
	ld.global.f32 	%f35, [%rd52+8];
	add.s64 	%rd19, %rd18, %rd13;
	ld.global.f32 	%f36, [%rd19];
	fma.rn.f32 	%f37, %f35, %f36, %f34;
	ld.global.f32 	%f38, [%rd52+12];
	add.s64 	%rd20, %rd19, %rd13;
	ld.global.f32 	%f39, [%rd20];
	fma.rn.f32 	%f67, %f38, %f39, %f37;
	add.s32 	%r37, %r37, 8;
	add.s32 	%r36, %r36, %r7;
	add.s64 	%rd52, %rd52, 32;
	setp.ne.s32 	%p6, %r37, 0;
	@%p6 bra 	$L__BB0_4;
$L__BB0_5:
	setp.eq.s32 	%p7, %r4, 0;
	@%p7 bra 	$L__BB0_13;
	and.b32  	%r13, %r19, 3;
	setp.lt.u32 	%p8, %r4, 4;
	@%p8 bra 	$L__BB0_8;
	add.s32 	%r28, %r39, %r3;
	mad.lo.s32 	%r29, %r39, %r18, %r2;
	mul.wide.u32 	%rd21, %r28, 4;
	add.s64 	%rd22, %rd2, %rd21;
	ld.global.f32 	%f41, [%rd22];
	mul.wide.s32 	%rd23, %r29, 4;
	add.s64 	%rd24, %rd1, %rd23;
	ld.global.f32 	%f42, [%rd24];
	fma.rn.f32 	%f43, %f41, %f42, %f67;
	cvt.u64.u32 	%rd25, %r3;
	cvt.u64.u32 	%rd26, %r39;
	add.s64 	%rd27, %rd26, %rd25;
	shl.b64 	%rd28, %rd27, 2;
	add.s64 	%rd29, %rd2, %rd28;
	ld.global.f32 	%f44, [%rd29+4];
	mul.wide.s32 	%rd30, %r18, 4;
	add.s64 	%rd31, %rd24, %rd30;
	ld.global.f32 	%f45, [%rd31];
	fma.rn.f32 	%f46, %f44, %f45, %f43;
	ld.global.f32 	%f47, [%rd29+8];
	add.s64 	%rd32, %rd31, %rd30;
	ld.global.f32 	%f48, [%rd32];
	fma.rn.f32 	%f49, %f47, %f48, %f46;
	ld.global.f32 	%f50, [%rd29+12];
	add.s64 	%rd33, %rd32, %rd30;
	ld.global.f32 	%f51, [%rd33];
	fma.rn.f32 	%f67, %f50, %f51, %f49;
	add.s32 	%r39, %r39, 4;
$L__BB0_8:
	setp.eq.s32 	%p9, %r13, 0;
	@%p9 bra 	$L__BB0_13;
	setp.eq.s32 	%p10, %r13, 1;
	@%p10 bra 	$L__BB0_11;
	add.s32 	%r30, %r39, %r3;
	mad.lo.s32 	%r31, %r39, %r18, %r2;
	mul.wide.u32 	%rd34, %r30, 4;
	add.s64 	%rd35, %rd2, %rd34;
	ld.global.f32 	%f53, [%rd35];
	mul.wide.s32 	%rd36, %r31, 4;
	add.s64 	%rd37, %rd1, %rd36;
	ld.global.f32 	%f54, [%rd37];
	fma.rn.f32 	%f55, %f53, %f54, %f67;
	cvt.u64.u32 	%rd38, %r3;
	cvt.u64.u32 	%rd39, %r39;
	add.s64 	%rd40, %rd39, %rd38;
	shl.b64 	%rd41, %rd40, 2;
	add.s64 	%rd42, %rd2, %rd41;
	ld.global.f32 	%f56, [%rd42+4];
	mul.wide.s32 	%rd43, %r18, 4;
	add.s64 	%rd44, %rd37, %rd43;
	ld.global.f32 	%f57, [%rd44];
	fma.rn.f32 	%f67, %f56, %f57, %f55;
	add.s32 	%r39, %r39, 2;
$L__BB0_11:
	and.b32  	%r32, %r19, 1;
	setp.eq.b32 	%p11, %r32, 1;
	not.pred 	%p12, %p11;
	@%p12 bra 	$L__BB0_13;
	add.s32 	%r33, %r39, %r3;
	mad.lo.s32 	%r34, %r39, %r18, %r2;
	mul.wide.u32 	%rd45, %r33, 4;
	add.s64 	%rd46, %rd2, %rd45;
	ld.global.f32 	%f58, [%rd46];
	mul.wide.s32 	%rd47, %r34, 4;
	add.s64 	%rd48, %rd1, %rd47;
	ld.global.f32 	%f59, [%rd48];
	fma.rn.f32 	%f67, %f58, %f59, %f67;
$L__BB0_13:
	mad.lo.s32 	%r35, %r18, %r1, %r2;
	cvta.to.global.u64 	%rd49, %rd6;
	mul.wide.s32 	%rd50, %r35, 4;
	add.s64 	%rd51, %rd49, %rd50;
	st.global.f32 	[%rd51], %f67;
$L__BB0_14:
	ret;

}


// ===== COMPILED SASS (sm_100) =====

	.target	sm_100

	.elftype	@"ET_EXEC"


//--------------------- .note.nv.tkinfo           --------------------------
	.section	.note.nv.tkinfo,"",@"SHT_NOTE"
	.sectionflags	@"SHF_NOTE_NV_TKINFO"
	.tkinfo
        /*0018*/ 	.word	0x00000002
        /*0030*/ 	.string	""
        /*0030*/ 	.string	"ptxas"
        /*0030*/ 	.string	"Cuda compilation tools, release 13.0, V13.0.88"
        /*0030*/ 	.string	"Build cuda_13.0.r13.0/compiler.36424714_0"
        /*0030*/ 	.string	"-arch sm_100 -m 64 "



//--------------------- .note.nv.cuinfo           --------------------------
	.section	.note.nv.cuinfo,"",@"SHT_NOTE"
	.sectionflags	@"SHF_NOTE_NV_CUINFO"
        /*0018*/ 	.short	0x0002
        /*001a*/ 	.short	0x0064
        /*001c*/ 	.short	0x0082
	.zero		2


//--------------------- .nv.info                  --------------------------
	.section	.nv.info,"",@"SHT_CUDA_INFO"
	.align	4


	//----- nvinfo : EIATTR_REGCOUNT
	.align		4
        /*0000*/ 	.byte	0x04, 0x2f
        /*0002*/ 	.short	(.L_1 - .L_0)
	.align		4
.L_0:
        /*0004*/ 	.word	index@(_Z9matrixMulPfS_S_iii)
        /*0008*/ 	.word	0x00000020


	//----- nvinfo : EIATTR_FRAME_SIZE
	.align		4
.L_1:
        /*000c*/ 	.byte	0x04, 0x11
        /*000e*/ 	.short	(.L_3 - .L_2)
	.align		4
.L_2:
        /*0010*/ 	.word	index@(_Z9matrixMulPfS_S_iii)
        /*0014*/ 	.word	0x00000000


	//----- nvinfo : EIATTR_MIN_STACK_SIZE
	.align		4
.L_3:
        /*0018*/ 	.byte	0x04, 0x12
        /*001a*/ 	.short	(.L_5 - .L_4)
	.align		4
.L_4:
        /*001c*/ 	.word	index@(_Z9matrixMulPfS_S_iii)
        /*0020*/ 	.word	0x00000000
.L_5:


//--------------------- .nv.compat                --------------------------
	.section	.nv.compat,"",@"SHT_CUDA_COMPAT_INFO"
	.align	4
        /*0000*/ 	.byte	0x02, 0x09, 0x00, 0x00, 0x02, 0x02, 0x01, 0x00, 0x02, 0x05, 0x05, 0x00, 0x03, 0x07, 0x01, 0x01
        /*0010*/ 	.byte	0x02, 0x03, 0x00, 0x00, 0x02, 0x06, 0x01, 0x00, 0x04, 0x0b, 0x08, 0x00, 0x09, 0x00, 0x00, 0x00
        /*0020*/ 	.byte	0x00, 0x00, 0x00, 0x00


//--------------------- .nv.info._Z9matrixMulPfS_S_iii --------------------------
	.section	.nv.info._Z9matrixMulPfS_S_iii,"",@"SHT_CUDA_INFO"
	.sectionflags	@""
	.align	4


	//----- nvinfo : EIATTR_CUDA_API_VERSION
	.align		4
        /*0000*/ 	.byte	0x04, 0x37
        /*0002*/ 	.short	(.L_7 - .L_6)
.L_6:
        /*0004*/ 	.word	0x00000082


	//----- nvinfo : EIATTR_KPARAM_INFO
	.align		4
.L_7:
        /*0008*/ 	.byte	0x04, 0x17
        /*000a*/ 	.short	(.L_9 - .L_8)
.L_8:
        /*000c*/ 	.word	0x00000000
        /*0010*/ 	.short	0x0005
        /*0012*/ 	.short	0x0020
        /*0014*/ 	.byte	0x00, 0xf0, 0x11, 0x00


	//----- nvinfo : EIATTR_KPARAM_INFO
	.align		4
.L_9:
        /*0018*/ 	.byte	0x04, 0x17
        /*001a*/ 	.short	(.L_11 - .L_10)
.L_10:
        /*001c*/ 	.word	0x00000000
        /*0020*/ 	.short	0x0004
        /*0022*/ 	.short	0x001c
        /*0024*/ 	.byte	0x00, 0xf0, 0x11, 0x00


	//----- nvinfo : EIATTR_KPARAM_INFO
	.align		4
.L_11:
        /*0028*/ 	.byte	0x04, 0x17
        /*002a*/ 	.short	(.L_13 - .L_12)
.L_12:
        /*002c*/ 	.word	0x00000000
        /*0030*/ 	.short	0x0003
        /*0032*/ 	.short	0x0018
        /*0034*/ 	.byte	0x00, 0xf0, 0x11, 0x00


	//----- nvinfo : EIATTR_KPARAM_INFO
	.align		4
.L_13:
        /*0038*/ 	.byte	0x04, 0x17
        /*003a*/ 	.short	(.L_15 - .L_14)
.L_14:
        /*003c*/ 	.word	0x00000000
        /*0040*/ 	.short	0x0002
        /*0042*/ 	.short	0x0010
        /*0044*/ 	.byte	0x00, 0xf5, 0x21, 0x00


	//----- nvinfo : EIATTR_KPARAM_INFO
	.align		4
.L_15:
        /*0048*/ 	.byte	0x04, 0x17
        /*004a*/ 	.short	(.L_17 - .L_16)
.L_16:
        /*004c*/ 	.word	0x00000000
        /*0050*/ 	.short	0x0001
        /*0052*/ 	.short	0x0008
        /*0054*/ 	.byte	0x00, 0xf5, 0x21, 0x00


	//----- nvinfo : EIATTR_KPARAM_INFO
	.align		4
.L_17:
        /*0058*/ 	.byte	0x04, 0x17
        /*005a*/ 	.short	(.L_19 - .L_18)
.L_18:
        /*005c*/ 	.word	0x00000000
        /*0060*/ 	.short	0x0000
        /*0062*/ 	.short	0x0000
        /*0064*/ 	.byte	0x00, 0xf5, 0x21, 0x00


	//----- nvinfo : EIATTR_SPARSE_MMA_MASK
	.align		4
.L_19:
        /*0068*/ 	.byte	0x03, 0x50
        /*006a*/ 	.short	0x0000


	//----- nvinfo : EIATTR_MAXREG_COUNT
	.align		4
        /*006c*/ 	.byte	0x03, 0x1b
        /*006e*/ 	.short	0x00ff


	//----- nvinfo : EIATTR_MERCURY_ISA_VERSION
	.align		4
        /*0070*/ 	.byte	0x03, 0x5f
        /*0072*/ 	.short	0x0101


	//----- nvinfo : EIATTR_VRC_CTA_INIT_COUNT
	.align		4
        /*0074*/ 	.byte	0x02, 0x4a
	.zero		1
	.zero		1


	//----- nvinfo : EIATTR_EXIT_INSTR_OFFSETS
	.align		4
        /*0078*/ 	.byte	0x04, 0x1c
        /*007a*/ 	.short	(.L_21 - .L_20)


	//   ....[0]....
.L_20:
        /*007c*/ 	.word	0x000000c0


	//   ....[1]....
        /*0080*/ 	.word	0x000008e0


	//----- nvinfo : EIATTR_CBANK_PARAM_SIZE
	.align		4
.L_21:
        /*0084*/ 	.byte	0x03, 0x19
        /*0086*/ 	.short	0x0024


	//----- nvinfo : EIATTR_PARAM_CBANK
	.align		4
        /*0088*/ 	.byte	0x04, 0x0a
        /*008a*/ 	.short	(.L_23 - .L_22)
	.align		4
.L_22:
        /*008c*/ 	.word	index@(.nv.constant0._Z9matrixMulPfS_S_iii)
        /*0090*/ 	.short	0x0380
        /*0092*/ 	.short	0x0024


	//----- nvinfo : EIATTR_SW_WAR
	.align		4
.L_23:
        /*0094*/ 	.byte	0x04, 0x36
        /*0096*/ 	.short	(.L_25 - .L_24)
.L_24:
        /*0098*/ 	.word	0x00000008
.L_25:


//--------------------- .nv.callgraph             --------------------------
	.section	.nv.callgraph,"",@"SHT_CUDA_CALLGRAPH"
	.align	4
	.sectionentsize	8
	.align		4
        /*0000*/ 	.word	0x00000000
	.align		4
        /*0004*/ 	.word	0xffffffff
	.align		4
        /*0008*/ 	.word	0x00000000
	.align		4
        /*000c*/ 	.word	0xfffffffe
	.align		4
        /*0010*/ 	.word	0x00000000
	.align		4
        /*0014*/ 	.word	0xfffffffd
	.align		4
        /*0018*/ 	.word	0x00000000
	.align		4
        /*001c*/ 	.word	0xfffffffc


//--------------------- .text._Z9matrixMulPfS_S_iii --------------------------
	.section	.text._Z9matrixMulPfS_S_iii,"ax",@progbits
	.align	128
        .global         _Z9matrixMulPfS_S_iii
        .type           _Z9matrixMulPfS_S_iii,@function
        .size           _Z9matrixMulPfS_S_iii,(.L_x_5 - _Z9matrixMulPfS_S_iii)
        .other          _Z9matrixMulPfS_S_iii,@"STO_CUDA_ENTRY STV_DEFAULT"
_Z9matrixMulPfS_S_iii:
.text._Z9matrixMulPfS_S_iii:
[----:B------:R-:W-:Y:S01]  /*0000*/  LDC R1, c[0x0][0x37c] ;  /* 0x0000df00ff017b82 */ /* 0x000fe20000000800 */
[----:B------:R-:W0:Y:S07]  /*0010*/  S2R R5, SR_TID.X ;  /* 0x0000000000057919 */ /* 0x000e2e0000002100 */
[----:B------:R-:W1:Y:S01]  /*0020*/  LDC R19, c[0x0][0x364] ;  /* 0x0000d900ff137b82 */ /* 0x000e620000000800 */
[----:B------:R-:W1:Y:S07]  /*0030*/  S2R R4, SR_TID.Y ;  /* 0x0000000000047919 */ /* 0x000e6e0000002200 */
[----:B------:R-:W0:Y:S08]  /*0040*/  S2UR UR5, SR_CTAID.X ;  /* 0x00000000000579c3 */ /* 0x000e300000002500 */
[----:B------:R-:W0:Y:S08]  /*0050*/  LDC R0, c[0x0][0x360] ;  /* 0x0000d800ff007b82 */ /* 0x000e300000000800 */
[----:B------:R-:W1:Y:S08]  /*0060*/  S2UR UR4, SR_CTAID.Y ;  /* 0x00000000000479c3 */ /* 0x000e700000002600 */
[----:B------:R-:W2:Y:S01]  /*0070*/  LDC.64 R2, c[0x0][0x398] ;  /* 0x0000e600ff027b82 */ /* 0x000ea20000000a00 */
[----:B0-----:R-:W-:-:S02]  /*0080*/  IMAD R0, R0, UR5, R5 ;  /* 0x0000000500007c24 */ /* 0x001fc4000f8e0205 */
[----:B-1----:R-:W-:-:S03]  /*0090*/  IMAD R19, R19, UR4, R4 ;  /* 0x0000000413137c24 */ /* 0x002fc6000f8e0204 */
[----:B--2---:R-:W-:-:S04]  /*00a0*/  ISETP.GE.AND P0, PT, R0, R3, PT ;  /* 0x000000030000720c */ /* 0x004fc80003f06270 */
[----:B------:R-:W-:-:S13]  /*00b0*/  ISETP.GE.OR P0, PT, R19, R2, P0 ;  /* 0x000000021300720c */ /* 0x000fda0000706670 */
[----:B------:R-:W-:Y:S05]  /*00c0*/  @P0 EXIT ;  /* 0x000000000000094d */ /* 0x000fea0003800000 */
[----:B------:R-:W0:Y:S01]  /*00d0*/  LDC R2, c[0x0][0x3a0] ;  /* 0x0000e800ff027b82 */ /* 0x000e220000000800 */
[----:B------:R-:W1:Y:S01]  /*00e0*/  LDCU.64 UR4, c[0x0][0x358] ;  /* 0x00006b00ff0477ac */ /* 0x000e620008000a00 */
[----:B------:R-:W-:Y:S01]  /*00f0*/  HFMA2 R24, -RZ, RZ, 0, 0 ;  /* 0x00000000ff187431 */ /* 0x000fe200000001ff */
[----:B0-----:R-:W-:-:S13]  /*0100*/  ISETP.GE.AND P0, PT, R2, 0x1, PT ;  /* 0x000000010200780c */ /* 0x001fda0003f06270 */
[----:B-1----:R-:W-:Y:S05]  /*0110*/  @!P0 BRA `(.L_x_0) ;  /* 0x0000000400e08947 */ /* 0x002fea0003800000 */
[C---:B------:R-:W-:Y:S01]  /*0120*/  ISETP.GE.U32.AND P1, PT, R2.reuse, 0x8, PT ;  /* 0x000000080200780c */ /* 0x040fe20003f26070 */
[----:B------:R-:W-:Y:S01]  /*0130*/  IMAD R20, R19, R2, RZ ;  /* 0x0000000213147224 */ /* 0x000fe200078e02ff */
[----:B------:R-:W-:Y:S02]  /*0140*/  LOP3.LUT R27, R2, 0x7, RZ, 0xc0, !PT ;  /* 0x00000007021b7812 */ /* 0x000fe400078ec0ff */
[----:B------:R-:W-:Y:S02]  /*0150*/  MOV R24, RZ ;  /* 0x000000ff00187202 */ /* 0x000fe40000000f00 */
[----:B------:R-:W-:Y:S02]  /*0160*/  ISETP.NE.AND P0, PT, R27, RZ, PT ;  /* 0x000000ff1b00720c */ /* 0x000fe40003f05270 */
[----:B------:R-:W-:-:S05]  /*0170*/  MOV R21, RZ ;  /* 0x000000ff00157202 */ /* 0x000fca0000000f00 */
[----:B------:R-:W-:Y:S06]  /*0180*/  @!P1 BRA `(.L_x_1) ;  /* 0x0000000000c49947 */ /* 0x000fec0003800000 */
[----:B------:R-:W0:Y:S01]  /*0190*/  LDC.64 R4, c[0x0][0x380] ;  /* 0x0000e000ff047b82 */ /* 0x000e220000000a00 */
[----:B------:R-:W-:Y:S02]  /*01a0*/  LOP3.LUT R21, R2, 0x7ffffff8, RZ, 0xc0, !PT ;  /* 0x7ffffff802157812 */ /* 0x000fe400078ec0ff */
[----:B------:R-:W-:Y:S02]  /*01b0*/  MOV R24, RZ ;  /* 0x000000ff00187202 */ /* 0x000fe40000000f00 */
[----:B------:R-:W-:Y:S02]  /*01c0*/  MOV R18, R0 ;  /* 0x0000000000127202 */ /* 0x000fe40000000f00 */
[----:B------:R-:W-:Y:S01]  /*01d0*/  IADD3 R22, PT, PT, -R21, RZ, RZ ;  /* 0x000000ff15167210 */ /* 0x000fe20007ffe1ff */
[----:B0-----:R-:W-:-:S03]  /*01e0*/  IMAD.WIDE.U32 R4, R20, 0x4, R4 ;  /* 0x0000000414047825 */ /* 0x001fc600078e0004 */
[----:B------:R-:W-:-:S04]  /*01f0*/  IADD3 R6, P1, PT, R4, 0x10, RZ ;  /* 0x0000001004067810 */ /* 0x000fc80007f3e0ff */
[----:B------:R-:W-:-:S09]  /*0200*/  IADD3.X R7, PT, PT, RZ, R5, RZ, P1, !PT ;  /* 0x00000005ff077210 */ /* 0x000fd20000ffe4ff */
.L_x_2:
[----:B------:R-:W0:Y:S01]  /*0210*/  LDC.64 R16, c[0x0][0x388] ;  /* 0x0000e200ff107b82 */ /* 0x000e220000000a00 */
[----:B------:R-:W-:Y:S02]  /*0220*/  MOV R4, R6 ;  /* 0x0000000600047202 */ /* 0x000fe40000000f00 */
[----:B------:R-:W-:-:S05]  /*0230*/  MOV R5, R7 ;  /* 0x0000000700057202 */ /* 0x000fca0000000f00 */
[----:B------:R-:W2:Y:S04]  /*0240*/  LDG.E R25, desc[UR4][R4.64+-0x10] ;  /* 0xfffff00404197981 */ /* 0x000ea8000c1e1900 */
[----:B------:R-:W3:Y:S04]  /*0250*/  LDG.E R23, desc[UR4][R4.64+-0xc] ;  /* 0xfffff40404177981 */ /* 0x000ee8000c1e1900 */
[----:B------:R-:W4:Y:S04]  /*0260*/  LDG.E R29, desc[UR4][R4.64+-0x8] ;  /* 0xfffff804041d7981 */ /* 0x000f28000c1e1900 */
[----:B------:R-:W5:Y:S01]  /*0270*/  LDG.E R28, desc[UR4][R4.64+-0x4] ;  /* 0xfffffc04041c7981 */ /* 0x000f62000c1e1900 */
[----:B0-----:R-:W-:-:S05]  /*0280*/  IMAD.WIDE R16, R18, 0x4, R16 ;  /* 0x0000000412107825 */ /* 0x001fca00078e0210 */
[----:B------:R0:W2:Y:S01]  /*0290*/  LDG.E R26, desc[UR4][R16.64] ;  /* 0x00000004101a7981 */ /* 0x0000a2000c1e1900 */
[----:B------:R-:W-:-:S04]  /*02a0*/  IMAD.WIDE R14, R3, 0x4, R16 ;  /* 0x00000004030e7825 */ /* 0x000fc800078e0210 */
[C---:B------:R-:W-:Y:S02]  /*02b0*/  IMAD.WIDE R6, R3.reuse, 0x4, R14 ;  /* 0x0000000403067825 */ /* 0x040fe400078e020e */
[----:B------:R-:W3:Y:S02]  /*02c0*/  LDG.E R14, desc[UR4][R14.64] ;  /* 0x000000040e0e7981 */ /* 0x000ee4000c1e1900 */
[C---:B------:R-:W-:Y:S02]  /*02d0*/  IMAD.WIDE R10, R3.reuse, 0x4, R6 ;  /* 0x00000004030a7825 */ /* 0x040fe400078e0206 */
[----:B------:R-:W4:Y:S02]  /*02e0*/  LDG.E R6, desc[UR4][R6.64] ;  /* 0x0000000406067981 */ /* 0x000f24000c1e1900 */
[C---:B------:R-:W-:Y:S02]  /*02f0*/  IMAD.WIDE R8, R3.reuse, 0x4, R10 ;  /* 0x0000000403087825 */ /* 0x040fe400078e020a */
[----:B------:R-:W5:Y:S02]  /*0300*/  LDG.E R10, desc[UR4][R10.64] ;  /* 0x000000040a0a7981 */ /* 0x000f64000c1e1900 */
[----:B------:R-:W-:-:S02]  /*0310*/  IMAD.WIDE R12, R3, 0x4, R8 ;  /* 0x00000004030c7825 */ /* 0x000fc400078e0208 */
[----:B------:R-:W5:Y:S04]  /*0320*/  LDG.E R7, desc[UR4][R4.64] ;  /* 0x0000000404077981 */ /* 0x000f68000c1e1900 */
[----:B------:R-:W5:Y:S01]  /*0330*/  LDG.E R8, desc[UR4][R8.64] ;  /* 0x0000000408087981 */ /* 0x000f62000c1e1900 */
[----:B0-----:R-:W-:-:S03]  /*0340*/  IMAD.WIDE R16, R3, 0x4, R12 ;  /* 0x0000000403107825 */ /* 0x001fc600078e020c */
[----:B------:R-:W5:Y:S04]  /*0350*/  LDG.E R12, desc[UR4][R12.64] ;  /* 0x000000040c0c7981 */ /* 0x000f68000c1e1900 */
[----:B------:R-:W5:Y:S04]  /*0360*/  LDG.E R15, desc[UR4][R16.64] ;  /* 0x00000004100f7981 */ /* 0x000f68000c1e1900 */
[----:B------:R-:W5:Y:S04]  /*0370*/  LDG.E R9, desc[UR4][R4.64+0x4] ;  /* 0x0000040404097981 */ /* 0x000f68000c1e1900 */
[----:B------:R-:W5:Y:S01]  /*0380*/  LDG.E R11, desc[UR4][R4.64+0xc] ;  /* 0x00000c04040b7981 */ /* 0x000f62000c1e1900 */
[----:B--2---:R-:W-:Y:S01]  /*0390*/  FFMA R26, R25, R26, R24 ;  /* 0x0000001a191a7223 */ /* 0x004fe20000000018 */
[----:B------:R-:W-:-:S02]  /*03a0*/  IMAD.WIDE R24, R3, 0x4, R16 ;  /* 0x0000000403187825 */ /* 0x000fc400078e0210 */
[----:B------:R-:W2:Y:S04]  /*03b0*/  LDG.E R16, desc[UR4][R4.64+0x8] ;  /* 0x0000080404107981 */ /* 0x000ea8000c1e1900 */
[----:B------:R-:W2:Y:S01]  /*03c0*/  LDG.E R24, desc[UR4][R24.64] ;  /* 0x0000000418187981 */ /* 0x000ea2000c1e1900 */
[----:B---3--:R-:W-:Y:S01]  /*03d0*/  FFMA R14, R23, R14, R26 ;  /* 0x0000000e170e7223 */ /* 0x008fe2000000001a */
[----:B------:R-:W-:-:S03]  /*03e0*/  IADD3 R22, PT, PT, R22, 0x8, RZ ;  /* 0x0000000816167810 */ /* 0x000fc60007ffe0ff */
[----:B----4-:R-:W-:Y:S01]  /*03f0*/  FFMA R29, R29, R6, R14 ;  /* 0x000000061d1d7223 */ /* 0x010fe2000000000e */
[----:B------:R-:W-:-:S03]  /*0400*/  ISETP.NE.AND P1, PT, R22, RZ, PT ;  /* 0x000000ff1600720c */ /* 0x000fc60003f25270 */
[----:B-----5:R-:W-:Y:S01]  /*0410*/  FFMA R10, R28, R10, R29 ;  /* 0x0000000a1c0a7223 */ /* 0x020fe2000000001d */
[----:B------:R-:W-:-:S03]  /*0420*/  IADD3 R6, P2, PT, R4, 0x20, RZ ;  /* 0x0000002004067810 */ /* 0x000fc60007f5e0ff */
[----:B------:R-:W-:Y:S01]  /*0430*/  FFMA R8, R7, R8, R10 ;  /* 0x0000000807087223 */ /* 0x000fe2000000000a */
[----:B------:R-:W-:Y:S02]  /*0440*/  IADD3.X R7, PT, PT, RZ, R5, RZ, P2, !PT ;  /* 0x00000005ff077210 */ /* 0x000fe400017fe4ff */
[----:B------:R-:W-:Y:S01]  /*0450*/  LEA R18, R3, R18, 0x3 ;  /* 0x0000001203127211 */ /* 0x000fe200078e18ff */
[----:B------:R-:W-:-:S04]  /*0460*/  FFMA R9, R9, R12, R8 ;  /* 0x0000000c09097223 */ /* 0x000fc80000000008 */
[----:B--2---:R-:W-:-:S04]  /*0470*/  FFMA R16, R16, R15, R9 ;  /* 0x0000000f10107223 */ /* 0x004fc80000000009 */
[----:B------:R-:W-:Y:S01]  /*0480*/  FFMA R24, R11, R24, R16 ;  /* 0x000000180b187223 */ /* 0x000fe20000000010 */
[----:B------:R-:W-:Y:S06]  /*0490*/  @P1 BRA `(.L_x_2) ;  /* 0xfffffffc005c1947 */ /* 0x000fec000383ffff */
.L_x_1:
[----:B------:R-:W-:Y:S05]  /*04a0*/  @!P0 BRA `(.L_x_0) ;  /* 0x0000000000fc8947 */ /* 0x000fea0003800000 */
[----:B------:R-:W-:Y:S02]  /*04b0*/  ISETP.GE.U32.AND P1, PT, R27, 0x4, PT ;  /* 0x000000041b00780c */ /* 0x000fe40003f26070 */
[----:B------:R-:W-:-:S04]  /*04c0*/  LOP3.LUT R16, R2, 0x3, RZ, 0xc0, !PT ;  /* 0x0000000302107812 */ /* 0x000fc800078ec0ff */
[----:B------:R-:W-:-:S07]  /*04d0*/  ISETP.NE.AND P0, PT, R16, RZ, PT ;  /* 0x000000ff1000720c */ /* 0x000fce0003f05270 */
[----:B------:R-:W-:Y:S06]  /*04e0*/  @!P1 BRA `(.L_x_3) ;  /* 0x00000000006c9947 */ /* 0x000fec0003800000 */
[----:B------:R-:W0:Y:S01]  /*04f0*/  LDC.64 R6, c[0x0][0x388] ;  /* 0x0000e200ff067b82 */ /* 0x000e220000000a00 */
[----:B------:R-:W1:Y:S01]  /*0500*/  LDCU.64 UR6, c[0x0][0x380] ;  /* 0x00007000ff0677ac */ /* 0x000e620008000a00 */
[----:B------:R-:W-:Y:S01]  /*0510*/  IMAD R9, R21, R3, R0 ;  /* 0x0000000315097224 */ /* 0x000fe200078e0200 */
[CC--:B------:R-:W-:Y:S02]  /*0520*/  IADD3 R5, PT, PT, R20.reuse, R21.reuse, RZ ;  /* 0x0000001514057210 */ /* 0x0c0fe40007ffe0ff */
[----:B------:R-:W-:-:S03]  /*0530*/  IADD3 R10, P1, PT, R20, R21, RZ ;  /* 0x00000015140a7210 */ /* 0x000fc60007f3e0ff */
[----:B------:R-:W2:Y:S01]  /*0540*/  LDC.64 R14, c[0x0][0x380] ;  /* 0x0000e000ff0e7b82 */ /* 0x000ea20000000a00 */
[----:B0-----:R-:W-:-:S04]  /*0550*/  IMAD.WIDE R6, R9, 0x4, R6 ;  /* 0x0000000409067825 */ /* 0x001fc800078e0206 */
[----:B------:R-:W-:Y:S02]  /*0560*/  IMAD.WIDE R8, R3, 0x4, R6 ;  /* 0x0000000403087825 */ /* 0x000fe400078e0206 */
[----:B------:R-:W3:Y:S02]  /*0570*/  LDG.E R6, desc[UR4][R6.64] ;  /* 0x0000000406067981 */ /* 0x000ee4000c1e1900 */
[----:B--2---:R-:W-:Y:S01]  /*0580*/  IMAD.WIDE.U32 R14, R5, 0x4, R14 ;  /* 0x00000004050e7825 */ /* 0x004fe200078e000e */
[----:B------:R-:W-:Y:S02]  /*0590*/  IADD3.X R5, PT, PT, RZ, RZ, RZ, P1, !PT ;  /* 0x000000ffff057210 */ /* 0x000fe40000ffe4ff */
[----:B-1----:R-:W-:-:S03]  /*05a0*/  LEA R4, P1, R10, UR6, 0x2 ;  /* 0x000000060a047c11 */ /* 0x002fc6000f8210ff */
[----:B------:R-:W3:Y:S01]  /*05b0*/  LDG.E R15, desc[UR4][R14.64] ;  /* 0x000000040e0f7981 */ /* 0x000ee2000c1e1900 */
[----:B------:R-:W-:Y:S01]  /*05c0*/  LEA.HI.X R5, R10, UR7, R5, 0x2, P1 ;  /* 0x000000070a057c11 */ /* 0x000fe200088f1405 */
[C---:B------:R-:W-:Y:S02]  /*05d0*/  IMAD.WIDE R10, R3.reuse, 0x4, R8 ;  /* 0x00000004030a7825 */ /* 0x040fe400078e0208 */
[----:B------:R-:W2:Y:S04]  /*05e0*/  LDG.E R8, desc[UR4][R8.64] ;  /* 0x0000000408087981 */ /* 0x000ea8000c1e1900 */
[----:B------:R-:W2:Y:S01]  /*05f0*/  LDG.E R17, desc[UR4][R4.64+0x4] ;  /* 0x0000040404117981 */ /* 0x000ea2000c1e1900 */
[----:B------:R-:W-:-:S03]  /*0600*/  IMAD.WIDE R12, R3, 0x4, R10 ;  /* 0x00000004030c7825 */ /* 0x000fc600078e020a */
[----:B------:R-:W4:Y:S04]  /*0610*/  LDG.E R22, desc[UR4][R10.64] ;  /* 0x000000040a167981 */ /* 0x000f28000c1e1900 */
[----:B------:R-:W4:Y:S04]  /*0620*/  LDG.E R18, desc[UR4][R4.64+0x8] ;  /* 0x0000080404127981 */ /* 0x000f28000c1e1900 */
[----:B------:R-:W5:Y:S04]  /*0630*/  LDG.E R26, desc[UR4][R4.64+0xc] ;  /* 0x00000c04041a7981 */ /* 0x000f68000c1e1900 */
[----:B------:R-:W5:Y:S01]  /*0640*/  LDG.E R12, desc[UR4][R12.64] ;  /* 0x000000040c0c7981 */ /* 0x000f62000c1e1900 */
[----:B------:R-:W-:Y:S01]  /*0650*/  IADD3 R21, PT, PT, R21, 0x4, RZ ;  /* 0x0000000415157810 */ /* 0x000fe20007ffe0ff */
[----:B---3--:R-:W-:-:S04]  /*0660*/  FFMA R24, R15, R6, R24 ;  /* 0x000000060f187223 */ /* 0x008fc80000000018 */
[----:B--2---:R-:W-:-:S04]  /*0670*/  FFMA R17, R17, R8, R24 ;  /* 0x0000000811117223 */ /* 0x004fc80000000018 */
[----:B----4-:R-:W-:-:S04]  /*0680*/  FFMA R17, R18, R22, R17 ;  /* 0x0000001612117223 */ /* 0x010fc80000000011 */
[----:B-----5:R-:W-:-:S07]  /*0690*/  FFMA R24, R26, R12, R17 ;  /* 0x0000000c1a187223 */ /* 0x020fce0000000011 */
.L_x_3:
[----:B------:R-:W-:Y:S05]  /*06a0*/  @!P0 BRA `(.L_x_0) ;  /* 0x00000000007c8947 */ /* 0x000fea0003800000 */
[----:B------:R-:W-:Y:S01]  /*06b0*/  ISETP.NE.AND P1, PT, R16, 0x1, PT ;  /* 0x000000011000780c */ /* 0x000fe20003f25270 */
[----:B------:R-:W0:Y:S01]  /*06c0*/  LDC.64 R12, c[0x0][0x380] ;  /* 0x0000e000ff0c7b82 */ /* 0x000e220000000a00 */
[----:B------:R-:W-:-:S04]  /*06d0*/  LOP3.LUT R2, R2, 0x1, RZ, 0xc0, !PT ;  /* 0x0000000102027812 */ /* 0x000fc800078ec0ff */
[----:B------:R-:W-:-:S03]  /*06e0*/  ISETP.NE.U32.AND P0, PT, R2, 0x1, PT ;  /* 0x000000010200780c */ /* 0x000fc60003f05070 */
[----:B------:R-:W1:Y:S04]  /*06f0*/  LDC.64 R10, c[0x0][0x388] ;  /* 0x0000e200ff0a7b82 */ /* 0x000e680000000a00 */
[CC--:B------:R-:W-:Y:S02]  /*0700*/  @P1 IADD3 R15, PT, PT, R20.reuse, R21.reuse, RZ ;  /* 0x00000015140f1210 */ /* 0x0c0fe40007ffe0ff */
[----:B------:R-:W-:Y:S02]  /*0710*/  @P1 IADD3 R2, P2, PT, R20, R21, RZ ;  /* 0x0000001514021210 */ /* 0x000fe40007f5e0ff */
[----:B------:R-:W2:Y:S02]  /*0720*/  @P1 LDC.64 R4, c[0x0][0x380] ;  /* 0x0000e000ff041b82 */ /* 0x000ea40000000a00 */
[----:B------:R-:W-:-:S06]  /*0730*/  @P1 IADD3.X R14, PT, PT, RZ, RZ, RZ, P2, !PT ;  /* 0x000000ffff0e1210 */ /* 0x000fcc00017fe4ff */
[----:B------:R-:W3:Y:S01]  /*0740*/  LDC.64 R6, c[0x0][0x380] ;  /* 0x0000e000ff067b82 */ /* 0x000ee20000000a00 */
[----:B0-----:R-:W-:-:S04]  /*0750*/  @P1 IMAD.WIDE.U32 R12, R15, 0x4, R12 ;  /* 0x000000040f0c1825 */ /* 0x001fc800078e000c */
[C---:B------:R-:W-:Y:S01]  /*0760*/  @P1 IMAD R15, R21.reuse, R3, R0 ;  /* 0x00000003150f1224 */ /* 0x040fe200078e0200 */
[----:B------:R-:W-:Y:S01]  /*0770*/  @P1 IADD3 R21, PT, PT, R21, 0x2, RZ ;  /* 0x0000000215151810 */ /* 0x000fe20007ffe0ff */
[----:B------:R-:W4:Y:S01]  /*0780*/  @P1 LDG.E R13, desc[UR4][R12.64] ;  /* 0x000000040c0d1981 */ /* 0x000f22000c1e1900 */
[----:B------:R-:W0:Y:S01]  /*0790*/  LDC.64 R8, c[0x0][0x388] ;  /* 0x0000e200ff087b82 */ /* 0x000e220000000a00 */
[----:B-1----:R-:W-:Y:S01]  /*07a0*/  @P1 IMAD.WIDE R10, R15, 0x4, R10 ;  /* 0x000000040f0a1825 */ /* 0x002fe200078e020a */
[----:B------:R-:W-:Y:S02]  /*07b0*/  @!P0 IADD3 R17, PT, PT, R20, R21, RZ ;  /* 0x0000001514118210 */ /* 0x000fe40007ffe0ff */
[----:B--2---:R-:W-:Y:S01]  /*07c0*/  @P1 LEA R4, P2, R2, R4, 0x2 ;  /* 0x0000000402041211 */ /* 0x004fe200078410ff */
[----:B------:R-:W-:-:S03]  /*07d0*/  @!P0 IMAD R21, R21, R3, R0 ;  /* 0x0000000315158224 */ /* 0x000fc600078e0200 */
[----:B------:R-:W-:Y:S01]  /*07e0*/  @P1 LEA.HI.X R5, R2, R5, R14, 0x2, P2 ;  /* 0x0000000502051211 */ /* 0x000fe200010f140e */
[----:B------:R-:W-:Y:S01]  /*07f0*/  @P1 IMAD.WIDE R14, R3, 0x4, R10 ;  /* 0x00000004030e1825 */ /* 0x000fe200078e020a */
[----:B------:R-:W4:Y:S03]  /*0800*/  @P1 LDG.E R2, desc[UR4][R10.64] ;  /* 0x000000040a021981 */ /* 0x000f26000c1e1900 */
[----:B---3--:R-:W-:Y:S01]  /*0810*/  @!P0 IMAD.WIDE.U32 R6, R17, 0x4, R6 ;  /* 0x0000000411068825 */ /* 0x008fe200078e0006 */
[----:B------:R-:W2:Y:S04]  /*0820*/  @P1 LDG.E R5, desc[UR4][R4.64+0x4] ;  /* 0x0000040404051981 */ /* 0x000ea8000c1e1900 */
[----:B------:R-:W2:Y:S01]  /*0830*/  @P1 LDG.E R14, desc[UR4][R14.64] ;  /* 0x000000040e0e1981 */ /* 0x000ea2000c1e1900 */
[----:B0-----:R-:W-:-:S03]  /*0840*/  @!P0 IMAD.WIDE R8, R21, 0x4, R8 ;  /* 0x0000000415088825 */ /* 0x001fc600078e0208 */
[----:B------:R-:W3:Y:S04]  /*0850*/  @!P0 LDG.E R7, desc[UR4][R6.64] ;  /* 0x0000000406078981 */ /* 0x000ee8000c1e1900 */
[----:B------:R-:W3:Y:S01]  /*0860*/  @!P0 LDG.E R8, desc[UR4][R8.64] ;  /* 0x0000000408088981 */ /* 0x000ee2000c1e1900 */
[----:B----4-:R-:W-:-:S04]  /*0870*/  @P1 FFMA R2, R13, R2, R24 ;  /* 0x000000020d021223 */ /* 0x010fc80000000018 */
[----:B--2---:R-:W-:-:S04]  /*0880*/  @P1 FFMA R24, R5, R14, R2 ;  /* 0x0000000e05181223 */ /* 0x004fc80000000002 */
[----:B---3--:R-:W-:-:S07]  /*0890*/  @!P0 FFMA R24, R7, R8, R24 ;  /* 0x0000000807188223 */ /* 0x008fce0000000018 */
.L_x_0:
[----:B------:R-:W0:Y:S01]  /*08a0*/  LDC.64 R4, c[0x0][0x390] ;  /* 0x0000e400ff047b82 */ /* 0x000e220000000a00 */
[----:B------:R-:W-:-:S04]  /*08b0*/  IMAD R3, R19, R3, R0 ;  /* 0x0000000313037224 */ /* 0x000fc800078e0200 */
[----:B0-----:R-:W-:-:S05]  /*08c0*/  IMAD.WIDE R2, R3, 0x4, R4 ;  /* 0x0000000403027825 */ /* 0x001fca00078e0204 */
[----:B------:R-:W-:Y:S01]  /*08d0*/  STG.E desc[UR4][R2.64], R24 ;  /* 0x0000001802007986 */ /* 0x000fe2000c101904 */
[----:B------:R-:W-:Y:S05]  /*08e0*/  EXIT ;  /* 0x000000000000794d */ /* 0x000fea0003800000 */
.L_x_4:
[----:B------:R-:W-:-:S00]  /*08f0*/  BRA `(.L_x_4) ;  /* 0xfffffffc00fc7947 */ /* 0x000fc0000383ffff */
[----:B------:R-:W-:-:S00]  /*0900*/  NOP ;  /* 0x0000000000007918 */ /* 0x000fc00000000000 */
[----:B------:R-:W-:-:S00]  /*0910*/  NOP ;  /* 0x0000000000007918 */ /* 0x000fc00000000000 */
[----:B------:R-:W-:-:S00]  /*0920*/  NOP ;  /* 0x0000000000007918 */ /* 0x000fc00000000000 */
[----:B------:R-:W-:-:S00]  /*0930*/  NOP ;  /* 0x0000000000007918 */ /* 0x000fc00000000000 */
[----:B------:R-:W-:-:S00]  /*0940*/  NOP ;  /* 0x0000000000007918 */ /* 0x000fc00000000000 */
[----:B------:R-:W-:-:S00]  /*0950*/  NOP ;  /* 0x0000000000007918 */ /* 0x000fc00000000000 */
[----:B------:R-:W-:-:S00]  /*0960*/  NOP ;  /* 0x0000000000007918 */ /* 0x000fc00000000000 */
[----:B------:R-:W-:-:S00]  /*0970*/  NOP ;  /* 0x0000000000007918 */ /* 0x000fc00000000000 */
.L_x_5:


//--------------------- .nv.shared.reserved.0     --------------------------
	.section	.nv.shared.reserved.0,"aw",@nobits
	.weak		__nv_reservedSMEM_offset_0_alias
	.size		__nv_reservedSMEM_offset_0_alias, 0, 64
	.other		__nv_reservedSMEM_offset_0_alias,@"STO_CUDA_RESERVED_SHARED STV_DEFAULT"
__nv_reservedSMEM_offset_0_alias:
	.zero		0
	.zero		64


//--------------------- .nv.constant0._Z9matrixMulPfS_S_iii --------------------------
	.section	.nv.constant0._Z9matrixMulPfS_S_iii,"a",@progbits
	.sectionflags	@""
	.align	4
.nv.constant0._Z9matrixMulPfS_S_iii:
	.zero		932


//--------------------- SYMBOLS --------------------------

	.type		.nv.reservedSmem.offset0,@object
	.size		.nv.reservedSmem.offset0,0x4
